//
// Generated by NVIDIA NVVM Compiler
//
// Compiler Build ID: CL-36424714
// Cuda compilation tools, release 13.0, V13.0.88
// Based on NVVM 20.0.0
//

.version 9.0
.target sm_100
.address_size 64

	// .globl	_Z12mandelKerneliiffPiffim

.visible .entry _Z12mandelKerneliiffPiffim(
	.param .u32 _Z12mandelKerneliiffPiffim_param_0,
	.param .u32 _Z12mandelKerneliiffPiffim_param_1,
	.param .f32 _Z12mandelKerneliiffPiffim_param_2,
	.param .f32 _Z12mandelKerneliiffPiffim_param_3,
	.param .u64 .ptr .align 1 _Z12mandelKerneliiffPiffim_param_4,
	.param .f32 _Z12mandelKerneliiffPiffim_param_5,
	.param .f32 _Z12mandelKerneliiffPiffim_param_6,
	.param .u32 _Z12mandelKerneliiffPiffim_param_7,
	.param .u64 _Z12mandelKerneliiffPiffim_param_8
)
{
	.reg .pred 	%p<18>;
	.reg .b32 	%r<29>;
	.reg .b32 	%f<33>;
	.reg .b64 	%rd<10>;

	ld.param.u32 	%r10, [_Z12mandelKerneliiffPiffim_param_0];
	ld.param.u32 	%r11, [_Z12mandelKerneliiffPiffim_param_1];
	ld.param.f32 	%f16, [_Z12mandelKerneliiffPiffim_param_2];
	ld.param.f32 	%f18, [_Z12mandelKerneliiffPiffim_param_3];
	ld.param.u64 	%rd4, [_Z12mandelKerneliiffPiffim_param_4];
	ld.param.f32 	%f17, [_Z12mandelKerneliiffPiffim_param_5];
	ld.param.f32 	%f19, [_Z12mandelKerneliiffPiffim_param_6];
	ld.param.u32 	%r12, [_Z12mandelKerneliiffPiffim_param_7];
	ld.param.u64 	%rd5, [_Z12mandelKerneliiffPiffim_param_8];
	cvta.to.global.u64 	%rd6, %rd4;
	mov.u32 	%r13, %ctaid.x;
	mov.u32 	%r14, %ntid.x;
	mov.u32 	%r15, %tid.x;
	mad.lo.s32 	%r16, %r13, %r14, %r15;
	shl.b32 	%r1, %r16, 1;
	mov.u32 	%r17, %ctaid.y;
	mov.u32 	%r18, %ntid.y;
	mov.u32 	%r19, %tid.y;
	mad.lo.s32 	%r2, %r17, %r18, %r19;
	cvt.rn.f32.u32 	%f20, %r2;
	fma.rn.f32 	%f1, %f18, %f20, %f19;
	setp.lt.s32 	%p1, %r12, 1;
	cvt.u64.u32 	%rd7, %r2;
	mad.lo.s64 	%rd1, %rd5, %rd7, %rd6;
	@%p1 bra 	$L__BB0_11;
	setp.ge.s32 	%p8, %r2, %r11;
	setp.ge.s32 	%p9, %r1, %r10;
	or.pred  	%p10, %p9, %p8;
	mul.wide.s32 	%rd9, %r1, 4;
	add.s64 	%rd2, %rd1, %rd9;
	@%p10 bra 	$L__BB0_6;
	cvt.rn.f32.s32 	%f21, %r1;
	fma.rn.f32 	%f2, %f16, %f21, %f17;
	mov.b32 	%r25, 0;
	mov.f32 	%f29, %f1;
	mov.f32 	%f30, %f2;
$L__BB0_3:
	mul.f32 	%f5, %f30, %f30;
	mul.f32 	%f6, %f29, %f29;
	add.f32 	%f22, %f5, %f6;
	setp.gt.f32 	%p11, %f22, 0f40800000;
	mov.u32 	%r28, %r25;
	@%p11 bra 	$L__BB0_5;
	sub.f32 	%f23, %f5, %f6;
	add.f32 	%f24, %f30, %f30;
	add.f32 	%f30, %f2, %f23;
	fma.rn.f32 	%f29, %f24, %f29, %f1;
	add.s32 	%r25, %r25, 1;
	setp.eq.s32 	%p12, %r25, %r12;
	mov.u32 	%r28, %r12;
	@%p12 bra 	$L__BB0_5;
	bra.uni 	$L__BB0_3;
$L__BB0_5:
	st.global.u32 	[%rd2], %r28;
$L__BB0_6:
	setp.ge.s32 	%p13, %r2, %r11;
	add.s32 	%r5, %r1, 1;
	setp.ge.s32 	%p14, %r5, %r10;
	or.pred  	%p15, %p14, %p13;
	@%p15 bra 	$L__BB0_15;
	cvt.rn.f32.s32 	%f25, %r5;
	fma.rn.f32 	%f9, %f16, %f25, %f17;
	mov.b32 	%r26, 0;
	mov.f32 	%f31, %f1;
	mov.f32 	%f32, %f9;
$L__BB0_8:
	mul.f32 	%f12, %f32, %f32;
	mul.f32 	%f13, %f31, %f31;
	add.f32 	%f26, %f12, %f13;
	setp.gt.f32 	%p16, %f26, 0f40800000;
	mov.u32 	%r27, %r26;
	@%p16 bra 	$L__BB0_10;
	sub.f32 	%f27, %f12, %f13;
	add.f32 	%f28, %f32, %f32;
	add.f32 	%f32, %f9, %f27;
	fma.rn.f32 	%f31, %f28, %f31, %f1;
	add.s32 	%r26, %r26, 1;
	setp.ne.s32 	%p17, %r26, %r12;
	mov.u32 	%r27, %r12;
	@%p17 bra 	$L__BB0_8;
$L__BB0_10:
	st.global.u32 	[%rd2+4], %r27;
	bra.uni 	$L__BB0_15;
$L__BB0_11:
	setp.ge.s32 	%p2, %r2, %r11;
	setp.ge.s32 	%p3, %r1, %r10;
	or.pred  	%p4, %p3, %p2;
	mul.wide.s32 	%rd8, %r1, 4;
	add.s64 	%rd3, %rd1, %rd8;
	@%p4 bra 	$L__BB0_13;
	mov.b32 	%r20, 0;
	st.global.u32 	[%rd3], %r20;
$L__BB0_13:
	setp.ge.s32 	%p5, %r2, %r11;
	add.s32 	%r21, %r1, 1;
	setp.ge.s32 	%p6, %r21, %r10;
	or.pred  	%p7, %p6, %p5;
	@%p7 bra 	$L__BB0_15;
	mov.b32 	%r22, 0;
	st.global.u32 	[%rd3+4], %r22;
$L__BB0_15:
	ret;

}


// ===== COMPILED SASS (sm_100) =====

	.target	sm_100

	.elftype	@"ET_EXEC"


//--------------------- .note.nv.tkinfo           --------------------------
	.section	.note.nv.tkinfo,"",@"SHT_NOTE"
	.sectionflags	@"SHF_NOTE_NV_TKINFO"
	.tkinfo
        /*0018*/ 	.word	0x00000002
        /*0030*/ 	.string	""
        /*0030*/ 	.string	"ptxas"
        /*0030*/ 	.string	"Cuda compilation tools, release 13.0, V13.0.88"
        /*0030*/ 	.string	"Build cuda_13.0.r13.0/compiler.36424714_0"
        /*0030*/ 	.string	"-arch sm_100 -m 64 "



//--------------------- .note.nv.cuinfo           --------------------------
	.section	.note.nv.cuinfo,"",@"SHT_NOTE"
	.sectionflags	@"SHF_NOTE_NV_CUINFO"
        /*0018*/ 	.short	0x0002
        /*001a*/ 	.short	0x0064
        /*001c*/ 	.short	0x0082
	.zero		2


//--------------------- .nv.info                  --------------------------
	.section	.nv.info,"",@"SHT_CUDA_INFO"
	.align	4


	//----- nvinfo : EIATTR_REGCOUNT
	.align		4
        /*0000*/ 	.byte	0x04, 0x2f
        /*0002*/ 	.short	(.L_1 - .L_0)
	.align		4
.L_0:
        /*0004*/ 	.word	index@(_Z12mandelKerneliiffPiffim)
        /*0008*/ 	.word	0x00000012


	//----- nvinfo : EIATTR_FRAME_SIZE
	.align		4
.L_1:
        /*000c*/ 	.byte	0x04, 0x11
        /*000e*/ 	.short	(.L_3 - .L_2)
	.align		4
.L_2:
        /*0010*/ 	.word	index@(_Z12mandelKerneliiffPiffim)
        /*0014*/ 	.word	0x00000000


	//----- nvinfo : EIATTR_MIN_STACK_SIZE
	.align		4
.L_3:
        /*0018*/ 	.byte	0x04, 0x12
        /*001a*/ 	.short	(.L_5 - .L_4)
	.align		4
.L_4:
        /*001c*/ 	.word	index@(_Z12mandelKerneliiffPiffim)
        /*0020*/ 	.word	0x00000000
.L_5:


//--------------------- .nv.compat                --------------------------
	.section	.nv.compat,"",@"SHT_CUDA_COMPAT_INFO"
	.align	4
        /*0000*/ 	.byte	0x02, 0x09, 0x00, 0x00, 0x02, 0x02, 0x01, 0x00, 0x02, 0x05, 0x05, 0x00, 0x03, 0x07, 0x01, 0x01
        /*0010*/ 	.byte	0x02, 0x03, 0x00, 0x00, 0x02, 0x06, 0x01, 0x00, 0x04, 0x0b, 0x08, 0x00, 0x01, 0x00, 0x00, 0x00
        /*0020*/ 	.byte	0x00, 0x00, 0x00, 0x00


//--------------------- .nv.info._Z12mandelKerneliiffPiffim --------------------------
	.section	.nv.info._Z12mandelKerneliiffPiffim,"",@"SHT_CUDA_INFO"
	.sectionflags	@""
	.align	4


	//----- nvinfo : EIATTR_CUDA_API_VERSION
	.align		4
        /*0000*/ 	.byte	0x04, 0x37
        /*0002*/ 	.short	(.L_7 - .L_6)
.L_6:
        /*0004*/ 	.word	0x00000082


	//----- nvinfo : EIATTR_KPARAM_INFO
	.align		4
.L_7:
        /*0008*/ 	.byte	0x04, 0x17
        /*000a*/ 	.short	(.L_9 - .L_8)
.L_8:
        /*000c*/ 	.word	0x00000000
        /*0010*/ 	.short	0x0008
        /*0012*/ 	.short	0x0028
        /*0014*/ 	.byte	0x00, 0xf0, 0x21, 0x00


	//----- nvinfo : EIATTR_KPARAM_INFO
	.align		4
.L_9:
        /*0018*/ 	.byte	0x04, 0x17
        /*001a*/ 	.short	(.L_11 - .L_10)
.L_10:
        /*001c*/ 	.word	0x00000000
        /*0020*/ 	.short	0x0007
        /*0022*/ 	.short	0x0020
        /*0024*/ 	.byte	0x00, 0xf0, 0x11, 0x00


	//----- nvinfo : EIATTR_KPARAM_INFO
	.align		4
.L_11:
        /*0028*/ 	.byte	0x04, 0x17
        /*002a*/ 	.short	(.L_13 - .L_12)
.L_12:
        /*002c*/ 	.word	0x00000000
        /*0030*/ 	.short	0x0006
        /*0032*/ 	.short	0x001c
        /*0034*/ 	.byte	0x00, 0xf0, 0x11, 0x00


	//----- nvinfo : EIATTR_KPARAM_INFO
	.align		4
.L_13:
        /*0038*/ 	.byte	0x04, 0x17
        /*003a*/ 	.short	(.L_15 - .L_14)
.L_14:
        /*003c*/ 	.word	0x00000000
        /*0040*/ 	.short	0x0005
        /*0042*/ 	.short	0x0018
        /*0044*/ 	.byte	0x00, 0xf0, 0x11, 0x00


	//----- nvinfo : EIATTR_KPARAM_INFO
	.align		4
.L_15:
        /*0048*/ 	.byte	0x04, 0x17
        /*004a*/ 	.short	(.L_17 - .L_16)
.L_16:
        /*004c*/ 	.word	0x00000000
        /*0050*/ 	.short	0x0004
        /*0052*/ 	.short	0x0010
        /*0054*/ 	.byte	0x00, 0xf5, 0x21, 0x00


	//----- nvinfo : EIATTR_KPARAM_INFO
	.align		4
.L_17:
        /*0058*/ 	.byte	0x04, 0x17
        /*005a*/ 	.short	(.L_19 - .L_18)
.L_18:
        /*005c*/ 	.word	0x00000000
        /*0060*/ 	.short	0x0003
        /*0062*/ 	.short	0x000c
        /*0064*/ 	.byte	0x00, 0xf0, 0x11, 0x00


	//----- nvinfo : EIATTR_KPARAM_INFO
	.align		4
.L_19:
        /*0068*/ 	.byte	0x04, 0x17
        /*006a*/ 	.short	(.L_21 - .L_20)
.L_20:
        /*006c*/ 	.word	0x00000000
        /*0070*/ 	.short	0x0002
        /*0072*/ 	.short	0x0008
        /*0074*/ 	.byte	0x00, 0xf0, 0x11, 0x00


	//----- nvinfo : EIATTR_KPARAM_INFO
	.align		4
.L_21:
        /*0078*/ 	.byte	0x04, 0x17
        /*007a*/ 	.short	(.L_23 - .L_22)
.L_22:
        /*007c*/ 	.word	0x00000000
        /*0080*/ 	.short	0x0001
        /*0082*/ 	.short	0x0004
        /*0084*/ 	.byte	0x00, 0xf0, 0x11, 0x00


	//----- nvinfo : EIATTR_KPARAM_INFO
	.align		4
.L_23:
        /*0088*/ 	.byte	0x04, 0x17
        /*008a*/ 	.short	(.L_25 - .L_24)
.L_24:
        /*008c*/ 	.word	0x00000000
        /*0090*/ 	.short	0x0000
        /*0092*/ 	.short	0x0000
        /*0094*/ 	.byte	0x00, 0xf0, 0x11, 0x00


	//----- nvinfo : EIATTR_SPARSE_MMA_MASK
	.align		4
.L_25:
        /*0098*/ 	.byte	0x03, 0x50
        /*009a*/ 	.short	0x0000


	//----- nvinfo : EIATTR_MAXREG_COUNT
	.align		4
        /*009c*/ 	.byte	0x03, 0x1b
        /*009e*/ 	.short	0x00ff


	//----- nvinfo : EIATTR_MERCURY_ISA_VERSION
	.align		4
        /*00a0*/ 	.byte	0x03, 0x5f
        /*00a2*/ 	.short	0x0101


	//----- nvinfo : EIATTR_VRC_CTA_INIT_COUNT
	.align		4
        /*00a4*/ 	.byte	0x02, 0x4a
	.zero		1
	.zero		1


	//----- nvinfo : EIATTR_EXIT_INSTR_OFFSETS
	.align		4
        /*00a8*/ 	.byte	0x04, 0x1c
        /*00aa*/ 	.short	(.L_27 - .L_26)


	//   ....[0]....
.L_26:
        /*00ac*/ 	.word	0x00000450


	//   ....[1]....
        /*00b0*/ 	.word	0x000005f0


	//   ....[2]....
        /*00b4*/ 	.word	0x00000670


	//   ....[3]....
        /*00b8*/ 	.word	0x00000690


	//----- nvinfo : EIATTR_CRS_STACK_SIZE
	.align		4
.L_27:
        /*00bc*/ 	.byte	0x04, 0x1e
        /*00be*/ 	.short	(.L_29 - .L_28)
.L_28:
        /*00c0*/ 	.word	0x00000000


	//----- nvinfo : EIATTR_CBANK_PARAM_SIZE
	.align		4
.L_29:
        /*00c4*/ 	.byte	0x03, 0x19
        /*00c6*/ 	.short	0x0030


	//----- nvinfo : EIATTR_PARAM_CBANK
	.align		4
        /*00c8*/ 	.byte	0x04, 0x0a
        /*00ca*/ 	.short	(.L_31 - .L_30)
	.align		4
.L_30:
        /*00cc*/ 	.word	index@(.nv.constant0._Z12mandelKerneliiffPiffim)
        /*00d0*/ 	.short	0x0380
        /*00d2*/ 	.short	0x0030


	//----- nvinfo : EIATTR_SW_WAR
	.align		4
.L_31:
        /*00d4*/ 	.byte	0x04, 0x36
        /*00d6*/ 	.short	(.L_33 - .L_32)
.L_32:
        /*00d8*/ 	.word	0x00000008
.L_33:


//--------------------- .nv.callgraph             --------------------------
	.section	.nv.callgraph,"",@"SHT_CUDA_CALLGRAPH"
	.align	4
	.sectionentsize	8
	.align		4
        /*0000*/ 	.word	0x00000000
	.align		4
        /*0004*/ 	.word	0xffffffff
	.align		4
        /*0008*/ 	.word	0x00000000
	.align		4
        /*000c*/ 	.word	0xfffffffe
	.align		4
        /*0010*/ 	.word	0x00000000
	.align		4
        /*0014*/ 	.word	0xfffffffd
	.align		4
        /*0018*/ 	.word	0x00000000
	.align		4
        /*001c*/ 	.word	0xfffffffc


//--------------------- .text._Z12mandelKerneliiffPiffim --------------------------
	.section	.text._Z12mandelKerneliiffPiffim,"ax",@progbits
	.align	128
        .global         _Z12mandelKerneliiffPiffim
        .type           _Z12mandelKerneliiffPiffim,@function
        .size           _Z12mandelKerneliiffPiffim,(.L_x_10 - _Z12mandelKerneliiffPiffim)
        .other          _Z12mandelKerneliiffPiffim,@"STO_CUDA_ENTRY STV_DEFAULT"
_Z12mandelKerneliiffPiffim:
.text._Z12mandelKerneliiffPiffim:
[----:B------:R-:W-:Y:S01]  /*0000*/  LDC R1, c[0x0][0x37c] ;  /* 0x0000df00ff017b82 */ /* 0x000fe20000000800 */
[----:B------:R-:W0:Y:S07]  /*0010*/  S2R R7, SR_TID.Y ;  /* 0x0000000000077919 */ /* 0x000e2e0000002200 */
[----:B------:R-:W1:Y:S01]  /*0020*/  LDC R5, c[0x0][0x360] ;  /* 0x0000d800ff057b82 */ /* 0x000e620000000800 */
[----:B------:R-:W2:Y:S01]  /*0030*/  LDCU UR8, c[0x0][0x3a0] ;  /* 0x00007400ff0877ac */ /* 0x000ea20008000800 */
[----:B------:R-:W1:Y:S01]  /*0040*/  S2R R6, SR_TID.X ;  /* 0x0000000000067919 */ /* 0x000e620000002100 */
[----:B------:R-:W3:Y:S05]  /*0050*/  LDCU.64 UR10, c[0x0][0x3a8] ;  /* 0x00007500ff0a77ac */ /* 0x000eea0008000a00 */
[----:B------:R-:W0:Y:S01]  /*0060*/  S2UR UR4, SR_CTAID.Y ;  /* 0x00000000000479c3 */ /* 0x000e220000002600 */
[----:B------:R-:W4:Y:S07]  /*0070*/  LDCU UR7, c[0x0][0x38c] ;  /* 0x00007180ff0777ac */ /* 0x000f2e0008000800 */
[----:B------:R-:W0:Y:S01]  /*0080*/  LDC R4, c[0x0][0x364] ;  /* 0x0000d900ff047b82 */ /* 0x000e220000000800 */
[----:B--2---:R-:W-:-:S07]  /*0090*/  UISETP.GE.AND UP0, UPT, UR8, 0x1, UPT ;  /* 0x000000010800788c */ /* 0x004fce000bf06270 */
[----:B------:R-:W1:Y:S08]  /*00a0*/  S2UR UR6, SR_CTAID.X ;  /* 0x00000000000679c3 */ /* 0x000e700000002500 */
[----:B------:R-:W3:Y:S08]  /*00b0*/  LDC.64 R2, c[0x0][0x390] ;  /* 0x0000e400ff027b82 */ /* 0x000ef00000000a00 */
[----:B------:R-:W4:Y:S01]  /*00c0*/  LDC R9, c[0x0][0x39c] ;  /* 0x0000e700ff097b82 */ /* 0x000f220000000800 */
[----:B0-----:R-:W-:Y:S01]  /*00d0*/  IMAD R4, R4, UR4, R7 ;  /* 0x0000000404047c24 */ /* 0x001fe2000f8e0207 */
[----:B------:R-:W0:Y:S04]  /*00e0*/  LDCU.64 UR4, c[0x0][0x358] ;  /* 0x00006b00ff0477ac */ /* 0x000e280008000a00 */
[----:B------:R-:W-:Y:S01]  /*00f0*/  I2FP.F32.U32 R0, R4 ;  /* 0x0000000400007245 */ /* 0x000fe20000201000 */
[----:B-1----:R-:W-:-:S05]  /*0100*/  IMAD R5, R5, UR6, R6 ;  /* 0x0000000605057c24 */ /* 0x002fca000f8e0206 */
[----:B------:R-:W-:Y:S01]  /*0110*/  SHF.L.U32 R5, R5, 0x1, RZ ;  /* 0x0000000105057819 */ /* 0x000fe200000006ff */
[----:B---3--:R-:W-:-:S04]  /*0120*/  IMAD.WIDE.U32 R2, R4, UR10, R2 ;  /* 0x0000000a04027c25 */ /* 0x008fc8000f8e0002 */
[----:B------:R-:W-:Y:S02]  /*0130*/  IMAD R3, R4, UR11, R3 ;  /* 0x0000000b04037c24 */ /* 0x000fe4000f8e0203 */
[----:B----4-:R-:W-:Y:S01]  /*0140*/  FFMA R0, R0, UR7, R9 ;  /* 0x0000000700007c23 */ /* 0x010fe20008000009 */
[----:B0-----:R-:W-:Y:S06]  /*0150*/  BRA.U !UP0, `(.L_x_0) ;  /* 0x0000000508287547 */ /* 0x001fec000b800000 */
[----:B------:R-:W0:Y:S01]  /*0160*/  LDCU.64 UR6, c[0x0][0x380] ;  /* 0x00007000ff0677ac */ /* 0x000e220008000a00 */
[----:B------:R-:W-:Y:S01]  /*0170*/  BSSY.RECONVERGENT B0, `(.L_x_1) ;  /* 0x0000029000007945 */ /* 0x000fe20003800200 */
[----:B------:R-:W-:Y:S01]  /*0180*/  IMAD.WIDE R2, R5, 0x4, R2 ;  /* 0x0000000405027825 */ /* 0x000fe200078e0202 */
[----:B0-----:R-:W-:-:S04]  /*0190*/  ISETP.GE.AND P0, PT, R4, UR7, PT ;  /* 0x0000000704007c0c */ /* 0x001fc8000bf06270 */
[----:B------:R-:W-:-:S13]  /*01a0*/  ISETP.GE.OR P0, PT, R5, UR6, P0 ;  /* 0x0000000605007c0c */ /* 0x000fda0008706670 */
[----:B------:R-:W-:Y:S05]  /*01b0*/  @P0 BRA `(.L_x_2) ;  /* 0x0000000000900947 */ /* 0x000fea0003800000 */
[----:B------:R-:W0:Y:S01]  /*01c0*/  LDC R7, c[0x0][0x398] ;  /* 0x0000e600ff077b82 */ /* 0x000e220000000800 */
[----:B------:R-:W0:Y:S01]  /*01d0*/  LDCU UR6, c[0x0][0x388] ;  /* 0x00007100ff0677ac */ /* 0x000e220008000800 */
[----:B------:R-:W-:Y:S01]  /*01e0*/  I2FP.F32.S32 R6, R5 ;  /* 0x0000000500067245 */ /* 0x000fe20000201400 */
[----:B------:R-:W-:Y:S01]  /*01f0*/  FMUL R8, R0, R0 ;  /* 0x0000000000087220 */ /* 0x000fe20000400000 */
[----:B------:R-:W-:Y:S03]  /*0200*/  BSSY.RECONVERGENT B1, `(.L_x_3) ;  /* 0x000001e000017945 */ /* 0x000fe60003800200 */
[----:B0-----:R-:W-:-:S04]  /*0210*/  FFMA R6, R6, UR6, R7 ;  /* 0x0000000606067c23 */ /* 0x001fc80008000007 */
[----:B------:R-:W-:-:S04]  /*0220*/  FMUL R7, R6, R6 ;  /* 0x0000000606077220 */ /* 0x000fc80000400000 */
[----:B------:R-:W-:-:S05]  /*0230*/  FADD R9, R7, R8 ;  /* 0x0000000807097221 */ /* 0x000fca0000000000 */
[----:B------:R-:W-:Y:S01]  /*0240*/  FSETP.GT.AND P0, PT, R9, 4, PT ;  /* 0x408000000900780b */ /* 0x000fe20003f04000 */
[----:B------:R-:W-:-:S12]  /*0250*/  HFMA2 R9, -RZ, RZ, 0, 0 ;  /* 0x00000000ff097431 */ /* 0x000fd800000001ff */
[----:B------:R-:W-:Y:S05]  /*0260*/  @P0 BRA `(.L_x_4) ;  /* 0x00000000005c0947 */ /* 0x000fea0003800000 */
[----:B------:R-:W0:Y:S01]  /*0270*/  LDC R15, c[0x0][0x3a0] ;  /* 0x0000e800ff0f7b82 */ /* 0x000e220000000800 */
[----:B------:R-:W-:Y:S01]  /*0280*/  MOV R10, R7 ;  /* 0x00000007000a7202 */ /* 0x000fe20000000f00 */
[----:B------:R-:W-:Y:S01]  /*0290*/  IMAD.MOV.U32 R11, RZ, RZ, R8 ;  /* 0x000000ffff0b7224 */ /* 0x000fe200078e0008 */
[----:B------:R-:W-:Y:S02]  /*02a0*/  MOV R7, RZ ;  /* 0x000000ff00077202 */ /* 0x000fe40000000f00 */
[----:B------:R-:W-:Y:S02]  /*02b0*/  MOV R9, R0 ;  /* 0x0000000000097202 */ /* 0x000fe40000000f00 */
[----:B------:R-:W-:Y:S01]  /*02c0*/  MOV R8, R6 ;  /* 0x0000000600087202 */ /* 0x000fe20000000f00 */
[----:B------:R-:W1:Y:S06]  /*02d0*/  LDC R13, c[0x0][0x3a0] ;  /* 0x0000e800ff0d7b82 */ /* 0x000e6c0000000800 */
.L_x_5:
[----:B------:R-:W-:Y:S02]  /*02e0*/  VIADD R12, R7, 0x1 ;  /* 0x00000001070c7836 */ /* 0x000fe40000000000 */
[----:B------:R-:W-:Y:S01]  /*02f0*/  FADD R7, R8, R8 ;  /* 0x0000000808077221 */ /* 0x000fe20000000000 */
[----:B------:R-:W-:Y:S02]  /*0300*/  FADD R11, -R11, R10 ;  /* 0x0000000a0b0b7221 */ /* 0x000fe40000000100 */
[----:B0-----:R-:W-:Y:S01]  /*0310*/  ISETP.NE.AND P0, PT, R12, R15, PT ;  /* 0x0000000f0c00720c */ /* 0x001fe20003f05270 */
[----:B------:R-:W-:Y:S01]  /*0320*/  FFMA R7, R7, R9, R0 ;  /* 0x0000000907077223 */ /* 0x000fe20000000000 */
[----:B-1----:R-:W-:-:S11]  /*0330*/  MOV R9, R13 ;  /* 0x0000000d00097202 */ /* 0x002fd60000000f00 */
[----:B------:R-:W-:Y:S05]  /*0340*/  @!P0 BRA `(.L_x_4) ;  /* 0x0000000000248947 */ /* 0x000fea0003800000 */
[----:B------:R-:W-:Y:S01]  /*0350*/  MOV R9, R7 ;  /* 0x0000000700097202 */ /* 0x000fe20000000f00 */
[----:B------:R-:W-:-:S04]  /*0360*/  FADD R8, R6, R11 ;  /* 0x0000000b06087221 */ /* 0x000fc80000000000 */
[----:B------:R-:W-:Y:S01]  /*0370*/  FMUL R10, R8, R8 ;  /* 0x00000008080a7220 */ /* 0x000fe20000400000 */
[----:B------:R-:W-:-:S04]  /*0380*/  FMUL R11, R9, R9 ;  /* 0x00000009090b7220 */ /* 0x000fc80000400000 */
[----:B------:R-:W-:-:S05]  /*0390*/  FADD R7, R10, R11 ;  /* 0x0000000b0a077221 */ /* 0x000fca0000000000 */
[----:B------:R-:W-:Y:S02]  /*03a0*/  FSETP.GT.AND P0, PT, R7, 4, PT ;  /* 0x408000000700780b */ /* 0x000fe40003f04000 */
[----:B------:R-:W-:-:S11]  /*03b0*/  MOV R7, R12 ;  /* 0x0000000c00077202 */ /* 0x000fd60000000f00 */
[----:B------:R-:W-:Y:S05]  /*03c0*/  @!P0 BRA `(.L_x_5) ;  /* 0xfffffffc00c48947 */ /* 0x000fea000383ffff */
[----:B------:R-:W-:-:S07]  /*03d0*/  IMAD.MOV.U32 R9, RZ, RZ, R7 ;  /* 0x000000ffff097224 */ /* 0x000fce00078e0007 */
.L_x_4:
[----:B------:R-:W-:Y:S05]  /*03e0*/  BSYNC.RECONVERGENT B1 ;  /* 0x0000000000017941 */ /* 0x000fea0003800200 */
.L_x_3:
[----:B------:R0:W-:Y:S02]  /*03f0*/  STG.E desc[UR4][R2.64], R9 ;  /* 0x0000000902007986 */ /* 0x0001e4000c101904 */
.L_x_2:
[----:B------:R-:W-:Y:S05]  /*0400*/  BSYNC.RECONVERGENT B0 ;  /* 0x0000000000007941 */ /* 0x000fea0003800200 */
.L_x_1:
[----:B------:R-:W1:Y:S01]  /*0410*/  LDCU.64 UR6, c[0x0][0x380] ;  /* 0x00007000ff0677ac */ /* 0x000e620008000a00 */
[----:B------:R-:W-:Y:S02]  /*0420*/  IADD3 R5, PT, PT, R5, 0x1, RZ ;  /* 0x0000000105057810 */ /* 0x000fe40007ffe0ff */
[----:B-1----:R-:W-:-:S04]  /*0430*/  ISETP.GE.AND P0, PT, R4, UR7, PT ;  /* 0x0000000704007c0c */ /* 0x002fc8000bf06270 */
[----:B------:R-:W-:-:S13]  /*0440*/  ISETP.GE.OR P0, PT, R5, UR6, P0 ;  /* 0x0000000605007c0c */ /* 0x000fda0008706670 */
[----:B------:R-:W-:Y:S05]  /*0450*/  @P0 EXIT ;  /* 0x000000000000094d */ /* 0x000fea0003800000 */
[----:B------:R-:W1:Y:S01]  /*0460*/  LDC R4, c[0x0][0x398] ;  /* 0x0000e600ff047b82 */ /* 0x000e620000000800 */
[----:B------:R-:W1:Y:S01]  /*0470*/  LDCU UR6, c[0x0][0x388] ;  /* 0x00007100ff0677ac */ /* 0x000e620008000800 */
[----:B------:R-:W-:Y:S01]  /*0480*/  I2FP.F32.S32 R5, R5 ;  /* 0x0000000500057245 */ /* 0x000fe20000201400 */
[----:B------:R-:W-:Y:S01]  /*0490*/  BSSY.RECONVERGENT B0, `(.L_x_6) ;  /* 0x0000014000007945 */ /* 0x000fe20003800200 */
[----:B------:R-:W-:Y:S01]  /*04a0*/  MOV R7, R0 ;  /* 0x0000000000077202 */ /* 0x000fe20000000f00 */
[----:B------:R-:W2:Y:S01]  /*04b0*/  LDCU UR8, c[0x0][0x3a0] ;  /* 0x00007400ff0877ac */ /* 0x000ea20008000800 */
[----:B------:R-:W3:Y:S01]  /*04c0*/  LDCU UR7, c[0x0][0x3a0] ;  /* 0x00007400ff0777ac */ /* 0x000ee20008000800 */
[----:B-1----:R-:W-:Y:S01]  /*04d0*/  FFMA R5, R5, UR6, R4 ;  /* 0x0000000605057c23 */ /* 0x002fe20008000004 */
[----:B------:R-:W-:-:S03]  /*04e0*/  HFMA2 R4, -RZ, RZ, 0, 0 ;  /* 0x00000000ff047431 */ /* 0x000fc600000001ff */
[----:B--23--:R-:W-:-:S07]  /*04f0*/  IMAD.MOV.U32 R6, RZ, RZ, R5 ;  /* 0x000000ffff067224 */ /* 0x00cfce00078e0005 */
.L_x_8:
[----:B------:R-:W-:Y:S01]  /*0500*/  FMUL R8, R6, R6 ;  /* 0x0000000606087220 */ /* 0x000fe20000400000 */
[----:B------:R-:W-:-:S04]  /*0510*/  FMUL R11, R7, R7 ;  /* 0x00000007070b7220 */ /* 0x000fc80000400000 */
[----:B0-----:R-:W-:-:S05]  /*0520*/  FADD R9, R8, R11 ;  /* 0x0000000b08097221 */ /* 0x001fca0000000000 */
[----:B------:R-:W-:-:S13]  /*0530*/  FSETP.GT.AND P0, PT, R9, 4, PT ;  /* 0x408000000900780b */ /* 0x000fda0003f04000 */
[----:B------:R-:W-:Y:S05]  /*0540*/  @P0 BRA `(.L_x_7) ;  /* 0x0000000000200947 */ /* 0x000fea0003800000 */
[----:B------:R-:W-:Y:S01]  /*0550*/  IADD3 R4, PT, PT, R4, 0x1, RZ ;  /* 0x0000000104047810 */ /* 0x000fe20007ffe0ff */
[----:B------:R-:W-:Y:S01]  /*0560*/  FADD R9, R6, R6 ;  /* 0x0000000606097221 */ /* 0x000fe20000000000 */
[----:B------:R-:W-:Y:S02]  /*0570*/  FADD R6, R8, -R11 ;  /* 0x8000000b08067221 */ /* 0x000fe40000000000 */
[----:B------:R-:W-:Y:S01]  /*0580*/  ISETP.NE.AND P0, PT, R4, UR7, PT ;  /* 0x0000000704007c0c */ /* 0x000fe2000bf05270 */
[----:B------:R-:W-:Y:S01]  /*0590*/  FFMA R7, R9, R7, R0 ;  /* 0x0000000709077223 */ /* 0x000fe20000000000 */
[----:B------:R-:W-:-:S11]  /*05a0*/  FADD R6, R5, R6 ;  /* 0x0000000605067221 */ /* 0x000fd60000000000 */
[----:B------:R-:W-:Y:S05]  /*05b0*/  @P0 BRA `(.L_x_8) ;  /* 0xfffffffc00d00947 */ /* 0x000fea000383ffff */
[----:B------:R-:W-:-:S07]  /*05c0*/  MOV R4, UR8 ;  /* 0x0000000800047c02 */ /* 0x000fce0008000f00 */
.L_x_7:
[----:B------:R-:W-:Y:S05]  /*05d0*/  BSYNC.RECONVERGENT B0 ;  /* 0x0000000000007941 */ /* 0x000fea0003800200 */
.L_x_6:
[----:B------:R-:W-:Y:S01]  /*05e0*/  STG.E desc[UR4][R2.64+0x4], R4 ;  /* 0x0000040402007986 */ /* 0x000fe2000c101904 */
[----:B------:R-:W-:Y:S05]  /*05f0*/  EXIT ;  /* 0x000000000000794d */ /* 0x000fea0003800000 */
.L_x_0:
[----:B------:R-:W0:Y:S01]  /*0600*/  LDCU.64 UR6, c[0x0][0x380] ;  /* 0x00007000ff0677ac */ /* 0x000e220008000a00 */
[C---:B------:R-:W-:Y:S01]  /*0610*/  IADD3 R0, PT, PT, R5.reuse, 0x1, RZ ;  /* 0x0000000105007810 */ /* 0x040fe20007ffe0ff */
[----:B------:R-:W-:Y:S01]  /*0620*/  IMAD.WIDE R2, R5, 0x4, R2 ;  /* 0x0000000405027825 */ /* 0x000fe200078e0202 */
[----:B0-----:R-:W-:-:S04]  /*0630*/  ISETP.GE.AND P0, PT, R4, UR7, PT ;  /* 0x0000000704007c0c */ /* 0x001fc8000bf06270 */
[----:B------:R-:W-:Y:S02]  /*0640*/  ISETP.GE.OR P1, PT, R5, UR6, P0 ;  /* 0x0000000605007c0c */ /* 0x000fe40008726670 */
[----:B------:R-:W-:-:S11]  /*0650*/  ISETP.GE.OR P0, PT, R0, UR6, P0 ;  /* 0x0000000600007c0c */ /* 0x000fd60008706670 */
[----:B------:R0:W-:Y:S02]  /*0660*/  @!P1 STG.E desc[UR4][R2.64], RZ ;  /* 0x000000ff02009986 */ /* 0x0001e4000c101904 */
[----:B------:R-:W-:Y:S05]  /*0670*/  @P0 EXIT ;  /* 0x000000000000094d */ /* 0x000fea0003800000 */
[----:B------:R-:W-:Y:S01]  /*0680*/  STG.E desc[UR4][R2.64+0x4], RZ ;  /* 0x000004ff02007986 */ /* 0x000fe2000c101904 */
[----:B------:R-:W-:Y:S05]  /*0690*/  EXIT ;  /* 0x000000000000794d */ /* 0x000fea0003800000 */
.L_x_9:
[----:B------:R-:W-:-:S00]  /*06a0*/  BRA `(.L_x_9) ;  /* 0xfffffffc00fc7947 */ /* 0x000fc0000383ffff */
[----:B------:R-:W-:-:S00]  /*06b0*/  NOP ;  /* 0x0000000000007918 */ /* 0x000fc00000000000 */
        /* <DEDUP_REMOVED lines=12> */
.L_x_10:


//--------------------- .nv.shared.reserved.0     --------------------------
	.section	.nv.shared.reserved.0,"aw",@nobits
	.weak		__nv_reservedSMEM_offset_0_alias
	.size		__nv_reservedSMEM_offset_0_alias, 0, 64
	.other		__nv_reservedSMEM_offset_0_alias,@"STO_CUDA_RESERVED_SHARED STV_DEFAULT"
__nv_reservedSMEM_offset_0_alias:
	.zero		0
	.zero		64


//--------------------- .nv.constant0._Z12mandelKerneliiffPiffim --------------------------
	.section	.nv.constant0._Z12mandelKerneliiffPiffim,"a",@progbits
	.sectionflags	@""
	.align	4
.nv.constant0._Z12mandelKerneliiffPiffim:
	.zero		944


//--------------------- SYMBOLS --------------------------

	.type		.nv.reservedSmem.offset0,@object
	.size		.nv.reservedSmem.offset0,0x4
